//
// Generated by NVIDIA NVVM Compiler
//
// Compiler Build ID: CL-36424714
// Cuda compilation tools, release 13.0, V13.0.88
// Based on NVVM 20.0.0
//

.version 9.0
.target sm_100
.address_size 64

	// .globl	_Z4fillPim

.visible .entry _Z4fillPim(
	.param .u64 .ptr .align 1 _Z4fillPim_param_0,
	.param .u64 _Z4fillPim_param_1
)
{
	.reg .b32 	%r<5>;
	.reg .b64 	%rd<5>;

	ld.param.u64 	%rd1, [_Z4fillPim_param_0];
	cvta.to.global.u64 	%rd2, %rd1;
	mov.u32 	%r1, %tid.x;
	mov.u32 	%r2, %ctaid.x;
	mov.u32 	%r3, %ntid.x;
	mad.lo.s32 	%r4, %r2, %r3, %r1;
	mul.wide.u32 	%rd3, %r4, 4;
	add.s64 	%rd4, %rd2, %rd3;
	st.global.u32 	[%rd4], %r4;
	ret;

}


// ===== COMPILED SASS (sm_100) =====

	.target	sm_100

	.elftype	@"ET_EXEC"


//--------------------- .note.nv.tkinfo           --------------------------
	.section	.note.nv.tkinfo,"",@"SHT_NOTE"
	.sectionflags	@"SHF_NOTE_NV_TKINFO"
	.tkinfo
        /*0018*/ 	.word	0x00000002
        /*0030*/ 	.string	""
        /*0030*/ 	.string	"ptxas"
        /*0030*/ 	.string	"Cuda compilation tools, release 13.0, V13.0.88"
        /*0030*/ 	.string	"Build cuda_13.0.r13.0/compiler.36424714_0"
        /*0030*/ 	.string	"-arch sm_100 -m 64 "



//--------------------- .note.nv.cuinfo           --------------------------
	.section	.note.nv.cuinfo,"",@"SHT_NOTE"
	.sectionflags	@"SHF_NOTE_NV_CUINFO"
        /*0018*/ 	.short	0x0002
        /*001a*/ 	.short	0x0064
        /*001c*/ 	.short	0x0082
	.zero		2


//--------------------- .nv.info                  --------------------------
	.section	.nv.info,"",@"SHT_CUDA_INFO"
	.align	4


	//----- nvinfo : EIATTR_REGCOUNT
	.align		4
        /*0000*/ 	.byte	0x04, 0x2f
        /*0002*/ 	.short	(.L_1 - .L_0)
	.align		4
.L_0:
        /*0004*/ 	.word	index@(_Z4fillPim)
        /*0008*/ 	.word	0x00000008


	//----- nvinfo : EIATTR_FRAME_SIZE
	.align		4
.L_1:
        /*000c*/ 	.byte	0x04, 0x11
        /*000e*/ 	.short	(.L_3 - .L_2)
	.align		4
.L_2:
        /*0010*/ 	.word	index@(_Z4fillPim)
        /*0014*/ 	.word	0x00000000


	//----- nvinfo : EIATTR_MIN_STACK_SIZE
	.align		4
.L_3:
        /*0018*/ 	.byte	0x04, 0x12
        /*001a*/ 	.short	(.L_5 - .L_4)
	.align		4
.L_4:
        /*001c*/ 	.word	index@(_Z4fillPim)
        /*0020*/ 	.word	0x00000000
.L_5:


//--------------------- .nv.compat                --------------------------
	.section	.nv.compat,"",@"SHT_CUDA_COMPAT_INFO"
	.align	4
        /*0000*/ 	.byte	0x02, 0x09, 0x00, 0x00, 0x02, 0x02, 0x01, 0x00, 0x02, 0x05, 0x05, 0x00, 0x03, 0x07, 0x01, 0x01
        /*0010*/ 	.byte	0x02, 0x03, 0x00, 0x00, 0x02, 0x06, 0x01, 0x00, 0x04, 0x0b, 0x08, 0x00, 0x09, 0x00, 0x00, 0x00
        /*0020*/ 	.byte	0x00, 0x00, 0x00, 0x00


//--------------------- .nv.info._Z4fillPim       --------------------------
	.section	.nv.info._Z4fillPim,"",@"SHT_CUDA_INFO"
	.sectionflags	@""
	.align	4


	//----- nvinfo : EIATTR_CUDA_API_VERSION
	.align		4
        /*0000*/ 	.byte	0x04, 0x37
        /*0002*/ 	.short	(.L_7 - .L_6)
.L_6:
        /*0004*/ 	.word	0x00000082


	//----- nvinfo : EIATTR_KPARAM_INFO
	.align		4
.L_7:
        /*0008*/ 	.byte	0x04, 0x17
        /*000a*/ 	.short	(.L_9 - .L_8)
.L_8:
        /*000c*/ 	.word	0x00000000
        /*0010*/ 	.short	0x0001
        /*0012*/ 	.short	0x0008
        /*0014*/ 	.byte	0x00, 0xf0, 0x21, 0x00


	//----- nvinfo : EIATTR_KPARAM_INFO
	.align		4
.L_9:
        /*0018*/ 	.byte	0x04, 0x17
        /*001a*/ 	.short	(.L_11 - .L_10)
.L_10:
        /*001c*/ 	.word	0x00000000
        /*0020*/ 	.short	0x0000
        /*0022*/ 	.short	0x0000
        /*0024*/ 	.byte	0x00, 0xf5, 0x21, 0x00


	//----- nvinfo : EIATTR_SPARSE_MMA_MASK
	.align		4
.L_11:
        /*0028*/ 	.byte	0x03, 0x50
        /*002a*/ 	.short	0x0000


	//----- nvinfo : EIATTR_MAXREG_COUNT
	.align		4
        /*002c*/ 	.byte	0x03, 0x1b
        /*002e*/ 	.short	0x00ff


	//----- nvinfo : EIATTR_MERCURY_ISA_VERSION
	.align		4
        /*0030*/ 	.byte	0x03, 0x5f
        /*0032*/ 	.short	0x0101


	//----- nvinfo : EIATTR_VRC_CTA_INIT_COUNT
	.align		4
        /*0034*/ 	.byte	0x02, 0x4a
	.zero		1
	.zero		1


	//----- nvinfo : EIATTR_EXIT_INSTR_OFFSETS
	.align		4
        /*0038*/ 	.byte	0x04, 0x1c
        /*003a*/ 	.short	(.L_13 - .L_12)


	//   ....[0]....
.L_12:
        /*003c*/ 	.word	0x00000090


	//----- nvinfo : EIATTR_CBANK_PARAM_SIZE
	.align		4
.L_13:
        /*0040*/ 	.byte	0x03, 0x19
        /*0042*/ 	.short	0x0010


	//----- nvinfo : EIATTR_PARAM_CBANK
	.align		4
        /*0044*/ 	.byte	0x04, 0x0a
        /*0046*/ 	.short	(.L_15 - .L_14)
	.align		4
.L_14:
        /*0048*/ 	.word	index@(.nv.constant0._Z4fillPim)
        /*004c*/ 	.short	0x0380
        /*004e*/ 	.short	0x0010


	//----- nvinfo : EIATTR_SW_WAR
	.align		4
.L_15:
        /*0050*/ 	.byte	0x04, 0x36
        /*0052*/ 	.short	(.L_17 - .L_16)
.L_16:
        /*0054*/ 	.word	0x00000008
.L_17:


//--------------------- .nv.callgraph             --------------------------
	.section	.nv.callgraph,"",@"SHT_CUDA_CALLGRAPH"
	.align	4
	.sectionentsize	8
	.align		4
        /*0000*/ 	.word	0x00000000
	.align		4
        /*0004*/ 	.word	0xffffffff
	.align		4
        /*0008*/ 	.word	0x00000000
	.align		4
        /*000c*/ 	.word	0xfffffffe
	.align		4
        /*0010*/ 	.word	0x00000000
	.align		4
        /*0014*/ 	.word	0xfffffffd
	.align		4
        /*0018*/ 	.word	0x00000000
	.align		4
        /*001c*/ 	.word	0xfffffffc


//--------------------- .text._Z4fillPim          --------------------------
	.section	.text._Z4fillPim,"ax",@progbits
	.align	128
        .global         _Z4fillPim
        .type           _Z4fillPim,@function
        .size           _Z4fillPim,(.L_x_1 - _Z4fillPim)
        .other          _Z4fillPim,@"STO_CUDA_ENTRY STV_DEFAULT"
_Z4fillPim:
.text._Z4fillPim:
[----:B------:R-:W-:Y:S01]  /*0000*/  LDC R1, c[0x0][0x37c] ;  /* 0x0000df00ff017b82 */ /* 0x000fe20000000800 */
[----:B------:R-:W0:Y:S07]  /*0010*/  S2R R5, SR_TID.X ;  /* 0x0000000000057919 */ /* 0x000e2e0000002100 */
[----:B------:R-:W0:Y:S01]  /*0020*/  S2UR UR6, SR_CTAID.X ;  /* 0x00000000000679c3 */ /* 0x000e220000002500 */
[----:B------:R-:W1:Y:S07]  /*0030*/  LDCU.64 UR4, c[0x0][0x358] ;  /* 0x00006b00ff0477ac */ /* 0x000e6e0008000a00 */
[----:B------:R-:W0:Y:S08]  /*0040*/  LDC R0, c[0x0][0x360] ;  /* 0x0000d800ff007b82 */ /* 0x000e300000000800 */
[----:B------:R-:W2:Y:S01]  /*0050*/  LDC.64 R2, c[0x0][0x380] ;  /* 0x0000e000ff027b82 */ /* 0x000ea20000000a00 */
[----:B0-----:R-:W-:-:S04]  /*0060*/  IMAD R5, R0, UR6, R5 ;  /* 0x0000000600057c24 */ /* 0x001fc8000f8e0205 */
[----:B--2---:R-:W-:-:S05]  /*0070*/  IMAD.WIDE.U32 R2, R5, 0x4, R2 ;  /* 0x0000000405027825 */ /* 0x004fca00078e0002 */
[----:B-1----:R-:W-:Y:S01]  /*0080*/  STG.E desc[UR4][R2.64], R5 ;  /* 0x0000000502007986 */ /* 0x002fe2000c101904 */
[----:B------:R-:W-:Y:S05]  /*0090*/  EXIT ;  /* 0x000000000000794d */ /* 0x000fea0003800000 */
.L_x_0:
[----:B------:R-:W-:-:S00]  /*00a0*/  BRA `(.L_x_0) ;  /* 0xfffffffc00fc7947 */ /* 0x000fc0000383ffff */
[----:B------:R-:W-:-:S00]  /*00b0*/  NOP ;  /* 0x0000000000007918 */ /* 0x000fc00000000000 */
        /* <DEDUP_REMOVED lines=12> */
.L_x_1:


//--------------------- .nv.shared.reserved.0     --------------------------
	.section	.nv.shared.reserved.0,"aw",@nobits
	.weak		__nv_reservedSMEM_offset_0_alias
	.size		__nv_reservedSMEM_offset_0_alias, 0, 64
	.other		__nv_reservedSMEM_offset_0_alias,@"STO_CUDA_RESERVED_SHARED STV_DEFAULT"
__nv_reservedSMEM_offset_0_alias:
	.zero		0
	.zero		64


//--------------------- .nv.constant0._Z4fillPim  --------------------------
	.section	.nv.constant0._Z4fillPim,"a",@progbits
	.sectionflags	@""
	.align	4
.nv.constant0._Z4fillPim:
	.zero		912


//--------------------- SYMBOLS --------------------------

	.type		.nv.reservedSmem.offset0,@object
	.size		.nv.reservedSmem.offset0,0x4
